//
// Generated by NVIDIA NVVM Compiler
//
// Compiler Build ID: CL-36424714
// Cuda compilation tools, release 13.0, V13.0.88
// Based on NVVM 20.0.0
//

.version 9.0
.target sm_100
.address_size 64

	// .globl	_Z6kernelPdS_S_i

.visible .entry _Z6kernelPdS_S_i(
	.param .u64 .ptr .align 1 _Z6kernelPdS_S_i_param_0,
	.param .u64 .ptr .align 1 _Z6kernelPdS_S_i_param_1,
	.param .u64 .ptr .align 1 _Z6kernelPdS_S_i_param_2,
	.param .u32 _Z6kernelPdS_S_i_param_3
)
{
	.reg .pred 	%p<10>;
	.reg .b32 	%r<45>;
	.reg .b64 	%rd<51>;
	.reg .b64 	%fd<46>;

	ld.param.u64 	%rd11, [_Z6kernelPdS_S_i_param_0];
	ld.param.u64 	%rd12, [_Z6kernelPdS_S_i_param_1];
	ld.param.u64 	%rd10, [_Z6kernelPdS_S_i_param_2];
	ld.param.u32 	%r19, [_Z6kernelPdS_S_i_param_3];
	cvta.to.global.u64 	%rd1, %rd12;
	cvta.to.global.u64 	%rd2, %rd11;
	mov.u32 	%r20, %ctaid.y;
	mov.u32 	%r21, %nctaid.x;
	mov.u32 	%r22, %ctaid.x;
	mad.lo.s32 	%r23, %r20, %r21, %r22;
	mov.u32 	%r24, %ntid.x;
	mov.u32 	%r25, %ntid.y;
	mov.u32 	%r26, %tid.y;
	mov.u32 	%r27, %tid.x;
	mad.lo.s32 	%r28, %r23, %r25, %r26;
	mad.lo.s32 	%r1, %r28, %r24, %r27;
	rem.s32 	%r2, %r1, %r19;
	setp.lt.s32 	%p1, %r19, 1;
	@%p1 bra 	$L__BB0_12;
	cvta.to.global.u64 	%rd13, %rd10;
	sub.s32 	%r3, %r1, %r2;
	mul.wide.s32 	%rd14, %r1, 8;
	add.s64 	%rd3, %rd13, %rd14;
	and.b32  	%r4, %r19, 7;
	setp.lt.u32 	%p2, %r19, 8;
	mov.b32 	%r43, 0;
	@%p2 bra 	$L__BB0_4;
	and.b32  	%r30, %r19, 2147483640;
	neg.s32 	%r41, %r30;
	mul.wide.u32 	%rd15, %r19, 16;
	add.s64 	%rd4, %rd1, %rd15;
	mul.wide.u32 	%rd16, %r19, 24;
	add.s64 	%rd5, %rd1, %rd16;
	mul.wide.u32 	%rd17, %r19, 32;
	add.s64 	%rd6, %rd1, %rd17;
	mul.wide.u32 	%rd18, %r19, 40;
	add.s64 	%rd7, %rd1, %rd18;
	mul.wide.u32 	%rd19, %r19, 48;
	add.s64 	%rd8, %rd1, %rd19;
	mul.wide.u32 	%rd20, %r19, 56;
	add.s64 	%rd9, %rd1, %rd20;
	mov.u32 	%r39, %r3;
	mov.u32 	%r40, %r2;
$L__BB0_3:
	.pragma "nounroll";
	and.b32  	%r43, %r19, 2147483640;
	mul.wide.s32 	%rd21, %r40, 8;
	mul.wide.u32 	%rd22, %r19, 8;
	add.s64 	%rd23, %rd1, %rd21;
	add.s64 	%rd24, %rd23, %rd22;
	add.s64 	%rd25, %rd4, %rd21;
	add.s64 	%rd26, %rd5, %rd21;
	add.s64 	%rd27, %rd6, %rd21;
	add.s64 	%rd28, %rd7, %rd21;
	add.s64 	%rd29, %rd8, %rd21;
	add.s64 	%rd30, %rd9, %rd21;
	mul.wide.s32 	%rd31, %r39, 8;
	add.s64 	%rd32, %rd2, %rd31;
	ld.global.f64 	%fd1, [%rd32];
	ld.global.f64 	%fd2, [%rd23];
	mul.f64 	%fd3, %fd1, %fd2;
	st.global.f64 	[%rd3], %fd3;
	ld.global.f64 	%fd4, [%rd32+8];
	ld.global.f64 	%fd5, [%rd24];
	mul.f64 	%fd6, %fd4, %fd5;
	st.global.f64 	[%rd3], %fd6;
	ld.global.f64 	%fd7, [%rd32+16];
	ld.global.f64 	%fd8, [%rd25];
	mul.f64 	%fd9, %fd7, %fd8;
	st.global.f64 	[%rd3], %fd9;
	ld.global.f64 	%fd10, [%rd32+24];
	ld.global.f64 	%fd11, [%rd26];
	mul.f64 	%fd12, %fd10, %fd11;
	st.global.f64 	[%rd3], %fd12;
	ld.global.f64 	%fd13, [%rd32+32];
	ld.global.f64 	%fd14, [%rd27];
	mul.f64 	%fd15, %fd13, %fd14;
	st.global.f64 	[%rd3], %fd15;
	ld.global.f64 	%fd16, [%rd32+40];
	ld.global.f64 	%fd17, [%rd28];
	mul.f64 	%fd18, %fd16, %fd17;
	st.global.f64 	[%rd3], %fd18;
	ld.global.f64 	%fd19, [%rd32+48];
	ld.global.f64 	%fd20, [%rd29];
	mul.f64 	%fd21, %fd19, %fd20;
	st.global.f64 	[%rd3], %fd21;
	ld.global.f64 	%fd22, [%rd32+56];
	ld.global.f64 	%fd23, [%rd30];
	mul.f64 	%fd24, %fd22, %fd23;
	st.global.f64 	[%rd3], %fd24;
	add.s32 	%r41, %r41, 8;
	shl.b32 	%r31, %r19, 3;
	add.s32 	%r40, %r40, %r31;
	add.s32 	%r39, %r39, 8;
	setp.ne.s32 	%p3, %r41, 0;
	@%p3 bra 	$L__BB0_3;
$L__BB0_4:
	setp.eq.s32 	%p4, %r4, 0;
	@%p4 bra 	$L__BB0_12;
	and.b32  	%r14, %r19, 3;
	setp.lt.u32 	%p5, %r4, 4;
	@%p5 bra 	$L__BB0_7;
	add.s32 	%r32, %r3, %r43;
	mul.wide.s32 	%rd33, %r32, 8;
	add.s64 	%rd34, %rd2, %rd33;
	ld.global.f64 	%fd25, [%rd34];
	mad.lo.s32 	%r33, %r43, %r19, %r2;
	mul.wide.s32 	%rd35, %r33, 8;
	add.s64 	%rd36, %rd1, %rd35;
	ld.global.f64 	%fd26, [%rd36];
	mul.f64 	%fd27, %fd25, %fd26;
	st.global.f64 	[%rd3], %fd27;
	ld.global.f64 	%fd28, [%rd34+8];
	mul.wide.u32 	%rd37, %r19, 8;
	add.s64 	%rd38, %rd36, %rd37;
	ld.global.f64 	%fd29, [%rd38];
	mul.f64 	%fd30, %fd28, %fd29;
	st.global.f64 	[%rd3], %fd30;
	ld.global.f64 	%fd31, [%rd34+16];
	add.s64 	%rd39, %rd38, %rd37;
	ld.global.f64 	%fd32, [%rd39];
	mul.f64 	%fd33, %fd31, %fd32;
	st.global.f64 	[%rd3], %fd33;
	ld.global.f64 	%fd34, [%rd34+24];
	add.s64 	%rd40, %rd39, %rd37;
	ld.global.f64 	%fd35, [%rd40];
	mul.f64 	%fd36, %fd34, %fd35;
	st.global.f64 	[%rd3], %fd36;
	add.s32 	%r43, %r43, 4;
$L__BB0_7:
	setp.eq.s32 	%p6, %r14, 0;
	@%p6 bra 	$L__BB0_12;
	setp.eq.s32 	%p7, %r14, 1;
	@%p7 bra 	$L__BB0_10;
	add.s32 	%r34, %r3, %r43;
	mul.wide.s32 	%rd41, %r34, 8;
	add.s64 	%rd42, %rd2, %rd41;
	ld.global.f64 	%fd37, [%rd42];
	mad.lo.s32 	%r35, %r43, %r19, %r2;
	mul.wide.s32 	%rd43, %r35, 8;
	add.s64 	%rd44, %rd1, %rd43;
	ld.global.f64 	%fd38, [%rd44];
	mul.f64 	%fd39, %fd37, %fd38;
	st.global.f64 	[%rd3], %fd39;
	ld.global.f64 	%fd40, [%rd42+8];
	mul.wide.u32 	%rd45, %r19, 8;
	add.s64 	%rd46, %rd44, %rd45;
	ld.global.f64 	%fd41, [%rd46];
	mul.f64 	%fd42, %fd40, %fd41;
	st.global.f64 	[%rd3], %fd42;
	add.s32 	%r43, %r43, 2;
$L__BB0_10:
	and.b32  	%r36, %r19, 1;
	setp.eq.b32 	%p8, %r36, 1;
	not.pred 	%p9, %p8;
	@%p9 bra 	$L__BB0_12;
	add.s32 	%r37, %r3, %r43;
	mul.wide.s32 	%rd47, %r37, 8;
	add.s64 	%rd48, %rd2, %rd47;
	ld.global.f64 	%fd43, [%rd48];
	mad.lo.s32 	%r38, %r43, %r19, %r2;
	mul.wide.s32 	%rd49, %r38, 8;
	add.s64 	%rd50, %rd1, %rd49;
	ld.global.f64 	%fd44, [%rd50];
	mul.f64 	%fd45, %fd43, %fd44;
	st.global.f64 	[%rd3], %fd45;
$L__BB0_12:
	ret;

}


// ===== COMPILED SASS (sm_100) =====

	.target	sm_100

	.elftype	@"ET_EXEC"


//--------------------- .note.nv.tkinfo           --------------------------
	.section	.note.nv.tkinfo,"",@"SHT_NOTE"
	.sectionflags	@"SHF_NOTE_NV_TKINFO"
	.tkinfo
        /*0018*/ 	.word	0x00000002
        /*0030*/ 	.string	""
        /*0030*/ 	.string	"ptxas"
        /*0030*/ 	.string	"Cuda compilation tools, release 13.0, V13.0.88"
        /*0030*/ 	.string	"Build cuda_13.0.r13.0/compiler.36424714_0"
        /*0030*/ 	.string	"-arch sm_100 -m 64 "



//--------------------- .note.nv.cuinfo           --------------------------
	.section	.note.nv.cuinfo,"",@"SHT_NOTE"
	.sectionflags	@"SHF_NOTE_NV_CUINFO"
        /*0018*/ 	.short	0x0002
        /*001a*/ 	.short	0x0064
        /*001c*/ 	.short	0x0082
	.zero		2


//--------------------- .nv.info                  --------------------------
	.section	.nv.info,"",@"SHT_CUDA_INFO"
	.align	4


	//----- nvinfo : EIATTR_REGCOUNT
	.align		4
        /*0000*/ 	.byte	0x04, 0x2f
        /*0002*/ 	.short	(.L_1 - .L_0)
	.align		4
.L_0:
        /*0004*/ 	.word	index@(_Z6kernelPdS_S_i)
        /*0008*/ 	.word	0x00000018


	//----- nvinfo : EIATTR_FRAME_SIZE
	.align		4
.L_1:
        /*000c*/ 	.byte	0x04, 0x11
        /*000e*/ 	.short	(.L_3 - .L_2)
	.align		4
.L_2:
        /*0010*/ 	.word	index@(_Z6kernelPdS_S_i)
        /*0014*/ 	.word	0x00000000


	//----- nvinfo : EIATTR_MIN_STACK_SIZE
	.align		4
.L_3:
        /*0018*/ 	.byte	0x04, 0x12
        /*001a*/ 	.short	(.L_5 - .L_4)
	.align		4
.L_4:
        /*001c*/ 	.word	index@(_Z6kernelPdS_S_i)
        /*0020*/ 	.word	0x00000000
.L_5:


//--------------------- .nv.compat                --------------------------
	.section	.nv.compat,"",@"SHT_CUDA_COMPAT_INFO"
	.align	4
        /*0000*/ 	.byte	0x02, 0x09, 0x00, 0x00, 0x02, 0x02, 0x01, 0x00, 0x02, 0x05, 0x05, 0x00, 0x03, 0x07, 0x01, 0x01
        /*0010*/ 	.byte	0x02, 0x03, 0x00, 0x00, 0x02, 0x06, 0x01, 0x00, 0x04, 0x0b, 0x08, 0x00, 0x01, 0x00, 0x00, 0x00
        /*0020*/ 	.byte	0x00, 0x00, 0x00, 0x00


//--------------------- .nv.info._Z6kernelPdS_S_i --------------------------
	.section	.nv.info._Z6kernelPdS_S_i,"",@"SHT_CUDA_INFO"
	.sectionflags	@""
	.align	4


	//----- nvinfo : EIATTR_CUDA_API_VERSION
	.align		4
        /*0000*/ 	.byte	0x04, 0x37
        /*0002*/ 	.short	(.L_7 - .L_6)
.L_6:
        /*0004*/ 	.word	0x00000082


	//----- nvinfo : EIATTR_KPARAM_INFO
	.align		4
.L_7:
        /*0008*/ 	.byte	0x04, 0x17
        /*000a*/ 	.short	(.L_9 - .L_8)
.L_8:
        /*000c*/ 	.word	0x00000000
        /*0010*/ 	.short	0x0003
        /*0012*/ 	.short	0x0018
        /*0014*/ 	.byte	0x00, 0xf0, 0x11, 0x00


	//----- nvinfo : EIATTR_KPARAM_INFO
	.align		4
.L_9:
        /*0018*/ 	.byte	0x04, 0x17
        /*001a*/ 	.short	(.L_11 - .L_10)
.L_10:
        /*001c*/ 	.word	0x00000000
        /*0020*/ 	.short	0x0002
        /*0022*/ 	.short	0x0010
        /*0024*/ 	.byte	0x00, 0xf5, 0x21, 0x00


	//----- nvinfo : EIATTR_KPARAM_INFO
	.align		4
.L_11:
        /*0028*/ 	.byte	0x04, 0x17
        /*002a*/ 	.short	(.L_13 - .L_12)
.L_12:
        /*002c*/ 	.word	0x00000000
        /*0030*/ 	.short	0x0001
        /*0032*/ 	.short	0x0008
        /*0034*/ 	.byte	0x00, 0xf5, 0x21, 0x00


	//----- nvinfo : EIATTR_KPARAM_INFO
	.align		4
.L_13:
        /*0038*/ 	.byte	0x04, 0x17
        /*003a*/ 	.short	(.L_15 - .L_14)
.L_14:
        /*003c*/ 	.word	0x00000000
        /*0040*/ 	.short	0x0000
        /*0042*/ 	.short	0x0000
        /*0044*/ 	.byte	0x00, 0xf5, 0x21, 0x00


	//----- nvinfo : EIATTR_SPARSE_MMA_MASK
	.align		4
.L_15:
        /*0048*/ 	.byte	0x03, 0x50
        /*004a*/ 	.short	0x0000


	//----- nvinfo : EIATTR_MAXREG_COUNT
	.align		4
        /*004c*/ 	.byte	0x03, 0x1b
        /*004e*/ 	.short	0x00ff


	//----- nvinfo : EIATTR_MERCURY_ISA_VERSION
	.align		4
        /*0050*/ 	.byte	0x03, 0x5f
        /*0052*/ 	.short	0x0101


	//----- nvinfo : EIATTR_VRC_CTA_INIT_COUNT
	.align		4
        /*0054*/ 	.byte	0x02, 0x4a
	.zero		1
	.zero		1


	//----- nvinfo : EIATTR_EXIT_INSTR_OFFSETS
	.align		4
        /*0058*/ 	.byte	0x04, 0x1c
        /*005a*/ 	.short	(.L_17 - .L_16)


	//   ....[0]....
.L_16:
        /*005c*/ 	.word	0x000001f0


	//   ....[1]....
        /*0060*/ 	.word	0x00000710


	//   ....[2]....
        /*0064*/ 	.word	0x00000930


	//   ....[3]....
        /*0068*/ 	.word	0x00000aa0


	//   ....[4]....
        /*006c*/ 	.word	0x00000b50


	//----- nvinfo : EIATTR_CBANK_PARAM_SIZE
	.align		4
.L_17:
        /*0070*/ 	.byte	0x03, 0x19
        /*0072*/ 	.short	0x001c


	//----- nvinfo : EIATTR_PARAM_CBANK
	.align		4
        /*0074*/ 	.byte	0x04, 0x0a
        /*0076*/ 	.short	(.L_19 - .L_18)
	.align		4
.L_18:
        /*0078*/ 	.word	index@(.nv.constant0._Z6kernelPdS_S_i)
        /*007c*/ 	.short	0x0380
        /*007e*/ 	.short	0x001c


	//----- nvinfo : EIATTR_SW_WAR
	.align		4
.L_19:
        /*0080*/ 	.byte	0x04, 0x36
        /*0082*/ 	.short	(.L_21 - .L_20)
.L_20:
        /*0084*/ 	.word	0x00000008
.L_21:


//--------------------- .nv.callgraph             --------------------------
	.section	.nv.callgraph,"",@"SHT_CUDA_CALLGRAPH"
	.align	4
	.sectionentsize	8
	.align		4
        /*0000*/ 	.word	0x00000000
	.align		4
        /*0004*/ 	.word	0xffffffff
	.align		4
        /*0008*/ 	.word	0x00000000
	.align		4
        /*000c*/ 	.word	0xfffffffe
	.align		4
        /*0010*/ 	.word	0x00000000
	.align		4
        /*0014*/ 	.word	0xfffffffd
	.align		4
        /*0018*/ 	.word	0x00000000
	.align		4
        /*001c*/ 	.word	0xfffffffc


//--------------------- .text._Z6kernelPdS_S_i    --------------------------
	.section	.text._Z6kernelPdS_S_i,"ax",@progbits
	.align	128
        .global         _Z6kernelPdS_S_i
        .type           _Z6kernelPdS_S_i,@function
        .size           _Z6kernelPdS_S_i,(.L_x_5 - _Z6kernelPdS_S_i)
        .other          _Z6kernelPdS_S_i,@"STO_CUDA_ENTRY STV_DEFAULT"
_Z6kernelPdS_S_i:
.text._Z6kernelPdS_S_i:
[----:B------:R-:W-:Y:S01]  /*0000*/  LDC R1, c[0x0][0x37c] ;  /* 0x0000df00ff017b82 */ /* 0x000fe20000000800 */
[----:B------:R-:W0:Y:S01]  /*0010*/  LDCU UR18, c[0x0][0x398] ;  /* 0x00007300ff1277ac */ /* 0x000e220008000800 */
[----:B------:R-:W1:Y:S06]  /*0020*/  S2R R5, SR_TID.Y ;  /* 0x0000000000057919 */ /* 0x000e6c0000002200 */
[----:B------:R-:W-:Y:S01]  /*0030*/  S2UR UR4, SR_CTAID.Y ;  /* 0x00000000000479c3 */ /* 0x000fe20000002600 */
[----:B------:R-:W2:Y:S01]  /*0040*/  LDCU UR5, c[0x0][0x370] ;  /* 0x00006e00ff0577ac */ /* 0x000ea20008000800 */
[----:B------:R-:W3:Y:S01]  /*0050*/  S2R R7, SR_TID.X ;  /* 0x0000000000077919 */ /* 0x000ee20000002100 */
[----:B------:R-:W3:Y:S05]  /*0060*/  LDCU UR7, c[0x0][0x360] ;  /* 0x00006c00ff0777ac */ /* 0x000eea0008000800 */
[----:B------:R-:W2:Y:S01]  /*0070*/  S2UR UR6, SR_CTAID.X ;  /* 0x00000000000679c3 */ /* 0x000ea20000002500 */
[----:B0-----:R-:W-:-:S07]  /*0080*/  IABS R9, UR18 ;  /* 0x0000001200097c13 */ /* 0x001fce0008000000 */
[----:B------:R-:W1:Y:S01]  /*0090*/  LDC R4, c[0x0][0x364] ;  /* 0x0000d900ff047b82 */ /* 0x000e620000000800 */
[----:B------:R-:W-:Y:S01]  /*00a0*/  UISETP.GE.AND UP0, UPT, UR18, 0x1, UPT ;  /* 0x000000011200788c */ /* 0x000fe2000bf06270 */
[----:B------:R-:W0:Y:S05]  /*00b0*/  I2F.RP R0, R9 ;  /* 0x0000000900007306 */ /* 0x000e2a0000209400 */
[----:B------:R-:W-:Y:S01]  /*00c0*/  PLOP3.LUT P1, PT, PT, PT, UP0, 0x80, 0x8 ;  /* 0x000000000008781c */ /* 0x000fe20003f2f008 */
[----:B--2---:R-:W-:Y:S02]  /*00d0*/  UIMAD UR4, UR4, UR5, UR6 ;  /* 0x00000005040472a4 */ /* 0x004fe4000f8e0206 */
[----:B0-----:R-:W0:Y:S02]  /*00e0*/  MUFU.RCP R0, R0 ;  /* 0x0000000000007308 */ /* 0x001e240000001000 */
[----:B0-----:R-:W-:-:S02]  /*00f0*/  IADD3 R2, PT, PT, R0, 0xffffffe, RZ ;  /* 0x0ffffffe00027810 */ /* 0x001fc40007ffe0ff */
[----:B-1----:R-:W-:-:S04]  /*0100*/  IMAD R0, R4, UR4, R5 ;  /* 0x0000000404007c24 */ /* 0x002fc8000f8e0205 */
[----:B------:R0:W1:Y:S01]  /*0110*/  F2I.FTZ.U32.TRUNC.NTZ R3, R2 ;  /* 0x0000000200037305 */ /* 0x000062000021f000 */
[----:B---3--:R-:W-:-:S05]  /*0120*/  IMAD R5, R0, UR7, R7 ;  /* 0x0000000700057c24 */ /* 0x008fca000f8e0207 */
[----:B------:R-:W-:Y:S01]  /*0130*/  IABS R0, R5 ;  /* 0x0000000500007213 */ /* 0x000fe20000000000 */
[----:B0-----:R-:W-:Y:S01]  /*0140*/  HFMA2 R2, -RZ, RZ, 0, 0 ;  /* 0x00000000ff027431 */ /* 0x001fe200000001ff */
[----:B-1----:R-:W-:-:S04]  /*0150*/  IADD3 R6, PT, PT, RZ, -R3, RZ ;  /* 0x80000003ff067210 */ /* 0x002fc80007ffe0ff */
[----:B------:R-:W-:-:S05]  /*0160*/  MOV R4, R6 ;  /* 0x0000000600047202 */ /* 0x000fca0000000f00 */
[----:B------:R-:W-:-:S04]  /*0170*/  IMAD R7, R4, R9, RZ ;  /* 0x0000000904077224 */ /* 0x000fc800078e02ff */
[----:B------:R-:W-:-:S06]  /*0180*/  IMAD.HI.U32 R3, R3, R7, R2 ;  /* 0x0000000703037227 */ /* 0x000fcc00078e0002 */
[----:B------:R-:W-:-:S04]  /*0190*/  IMAD.HI.U32 R3, R3, R0, RZ ;  /* 0x0000000003037227 */ /* 0x000fc800078e00ff */
[----:B------:R-:W-:-:S04]  /*01a0*/  IMAD.MOV R3, RZ, RZ, -R3 ;  /* 0x000000ffff037224 */ /* 0x000fc800078e0a03 */
[----:B------:R-:W-:-:S05]  /*01b0*/  IMAD R0, R9, R3, R0 ;  /* 0x0000000309007224 */ /* 0x000fca00078e0200 */
[----:B------:R-:W-:-:S13]  /*01c0*/  ISETP.GT.U32.AND P0, PT, R9, R0, PT ;  /* 0x000000000900720c */ /* 0x000fda0003f04070 */
[----:B------:R-:W-:-:S04]  /*01d0*/  @!P0 IADD3 R0, PT, PT, R0, -R9, RZ ;  /* 0x8000000900008210 */ /* 0x000fc80007ffe0ff */
[----:B------:R-:W-:Y:S01]  /*01e0*/  ISETP.GT.U32.AND P0, PT, R9, R0, PT ;  /* 0x000000000900720c */ /* 0x000fe20003f04070 */
[----:B------:R-:W-:-:S12]  /*01f0*/  @!P1 EXIT ;  /* 0x000000000000994d */ /* 0x000fd80003800000 */
[----:B------:R-:W0:Y:S01]  /*0200*/  LDC.64 R2, c[0x0][0x390] ;  /* 0x0000e400ff027b82 */ /* 0x000e220000000a00 */
[----:B------:R-:W-:Y:S01]  /*0210*/  ISETP.GE.AND P2, PT, R5, RZ, PT ;  /* 0x000000ff0500720c */ /* 0x000fe20003f46270 */
[----:B------:R-:W-:Y:S02]  /*0220*/  UISETP.GE.U32.AND UP0, UPT, UR18, 0x8, UPT ;  /* 0x000000081200788c */ /* 0x000fe4000bf06070 */
[----:B------:R-:W-:Y:S01]  /*0230*/  ISETP.NE.AND P1, PT, RZ, UR18, PT ;  /* 0x00000012ff007c0c */ /* 0x000fe2000bf25270 */
[----:B------:R-:W-:Y:S01]  /*0240*/  IMAD.MOV.U32 R7, RZ, RZ, RZ ;  /* 0x000000ffff077224 */ /* 0x000fe200078e00ff */
[----:B------:R-:W-:Y:S01]  /*0250*/  @!P0 IADD3 R0, PT, PT, R0, -R9, RZ ;  /* 0x8000000900008210 */ /* 0x000fe20007ffe0ff */
[----:B------:R-:W1:Y:S07]  /*0260*/  LDCU.64 UR16, c[0x0][0x358] ;  /* 0x00006b00ff1077ac */ /* 0x000e6e0008000a00 */
[----:B------:R-:W-:-:S03]  /*0270*/  @!P2 IADD3 R0, PT, PT, -R0, RZ, RZ ;  /* 0x000000ff0000a210 */ /* 0x000fc60007ffe1ff */
[----:B------:R-:W-:-:S04]  /*0280*/  @!P1 LOP3.LUT R0, RZ, UR18, RZ, 0x33, !PT ;  /* 0x00000012ff009c12 */ /* 0x000fc8000f8e33ff */
[C---:B------:R-:W-:Y:S01]  /*0290*/  IADD3 R6, PT, PT, R5.reuse, -R0, RZ ;  /* 0x8000000005067210 */ /* 0x040fe20007ffe0ff */
[----:B0-----:R-:W-:Y:S01]  /*02a0*/  IMAD.WIDE R2, R5, 0x8, R2 ;  /* 0x0000000805027825 */ /* 0x001fe200078e0202 */
[----:B-1----:R-:W-:Y:S06]  /*02b0*/  BRA.U !UP0, `(.L_x_0) ;  /* 0x00000005080c7547 */ /* 0x002fec000b800000 */
[----:B------:R-:W0:Y:S01]  /*02c0*/  LDCU.64 UR20, c[0x0][0x388] ;  /* 0x00007100ff1477ac */ /* 0x000e220008000a00 */
[----:B------:R-:W-:Y:S02]  /*02d0*/  MOV R7, R6 ;  /* 0x0000000600077202 */ /* 0x000fe40000000f00 */
[----:B------:R-:W-:Y:S01]  /*02e0*/  MOV R8, R0 ;  /* 0x0000000000087202 */ /* 0x000fe20000000f00 */
[----:B------:R-:W-:-:S04]  /*02f0*/  ULOP3.LUT UR4, UR18, 0x7ffffff8, URZ, 0xc0, !UPT ;  /* 0x7ffffff812047892 */ /* 0x000fc8000f8ec0ff */
[----:B------:R-:W-:Y:S02]  /*0300*/  UIADD3 UR4, UPT, UPT, -UR4, URZ, URZ ;  /* 0x000000ff04047290 */ /* 0x000fe4000fffe1ff */
[----:B0-----:R-:W-:Y:S02]  /*0310*/  UIMAD.WIDE.U32 UR6, UR18, 0x18, UR20 ;  /* 0x00000018120678a5 */ /* 0x001fe4000f8e0014 */
[----:B------:R-:W-:Y:S02]  /*0320*/  UIMAD.WIDE.U32 UR8, UR18, 0x20, UR20 ;  /* 0x00000020120878a5 */ /* 0x000fe4000f8e0014 */
[----:B------:R-:W-:Y:S02]  /*0330*/  UIMAD.WIDE.U32 UR10, UR18, 0x28, UR20 ;  /* 0x00000028120a78a5 */ /* 0x000fe4000f8e0014 */
[----:B------:R-:W-:Y:S02]  /*0340*/  UIMAD.WIDE.U32 UR12, UR18, 0x30, UR20 ;  /* 0x00000030120c78a5 */ /* 0x000fe4000f8e0014 */
[----:B------:R-:W-:-:S12]  /*0350*/  UIMAD.WIDE.U32 UR14, UR18, 0x38, UR20 ;  /* 0x00000038120e78a5 */ /* 0x000fd8000f8e0014 */
.L_x_1:
[----:B------:R-:W0:Y:S01]  /*0360*/  LDC.64 R4, c[0x0][0x380] ;  /* 0x0000e000ff047b82 */ /* 0x000e220000000a00 */
[----:B-1----:R-:W-:-:S04]  /*0370*/  IMAD.MOV.U32 R11, RZ, RZ, 0x8 ;  /* 0x00000008ff0b7424 */ /* 0x002fc800078e00ff */
[----:B------:R-:W-:-:S05]  /*0380*/  IMAD.WIDE R10, R8, R11, UR20 ;  /* 0x00000014080a7e25 */ /* 0x000fca000f8e020b */
[----:B------:R-:W2:Y:S01]  /*0390*/  LDG.E.64 R14, desc[UR16][R10.64] ;  /* 0x000000100a0e7981 */ /* 0x000ea2000c1e1b00 */
[----:B0-----:R-:W-:-:S05]  /*03a0*/  IMAD.WIDE R4, R7, 0x8, R4 ;  /* 0x0000000807047825 */ /* 0x001fca00078e0204 */
[----:B------:R-:W2:Y:S01]  /*03b0*/  LDG.E.64 R12, desc[UR16][R4.64] ;  /* 0x00000010040c7981 */ /* 0x000ea2000c1e1b00 */
[----:B------:R-:W-:Y:S01]  /*03c0*/  MOV R9, UR18 ;  /* 0x0000001200097c02 */ /* 0x000fe20008000f00 */
[----:B--2---:R-:W-:-:S04]  /*03d0*/  DMUL R14, R12, R14 ;  /* 0x0000000e0c0e7228 */ /* 0x004fc80000000000 */
[----:B------:R-:W-:-:S03]  /*03e0*/  IMAD.WIDE.U32 R12, R9, 0x8, R10 ;  /* 0x00000008090c7825 */ /* 0x000fc600078e000a */
[----:B------:R0:W-:Y:S04]  /*03f0*/  STG.E.64 desc[UR16][R2.64], R14 ;  /* 0x0000000e02007986 */ /* 0x0001e8000c101b10 */
[----:B------:R-:W2:Y:S04]  /*0400*/  LDG.E.64 R12, desc[UR16][R12.64] ;  /* 0x000000100c0c7981 */ /* 0x000ea8000c1e1b00 */
[----:B------:R-:W2:Y:S01]  /*0410*/  LDG.E.64 R16, desc[UR16][R4.64+0x8] ;  /* 0x0000081004107981 */ /* 0x000ea2000c1e1b00 */
[----:B------:R-:W-:-:S06]  /*0420*/  UIMAD.WIDE.U32 UR22, UR18, 0x10, UR20 ;  /* 0x00000010121678a5 */ /* 0x000fcc000f8e0014 */
[----:B------:R-:W-:Y:S02]  /*0430*/  MOV R18, UR22 ;  /* 0x0000001600127c02 */ /* 0x000fe40008000f00 */
[----:B------:R-:W-:-:S03]  /*0440*/  MOV R19, UR23 ;  /* 0x0000001700137c02 */ /* 0x000fc60008000f00 */
[----:B------:R-:W-:Y:S01]  /*0450*/  IMAD.WIDE R10, R8, 0x8, R18 ;  /* 0x00000008080a7825 */ /* 0x000fe200078e0212 */
[----:B--2---:R-:W-:-:S07]  /*0460*/  DMUL R16, R16, R12 ;  /* 0x0000000c10107228 */ /* 0x004fce0000000000 */
[----:B------:R1:W-:Y:S04]  /*0470*/  STG.E.64 desc[UR16][R2.64], R16 ;  /* 0x0000001002007986 */ /* 0x0003e8000c101b10 */
[----:B------:R-:W2:Y:S04]  /*0480*/  LDG.E.64 R10, desc[UR16][R10.64] ;  /* 0x000000100a0a7981 */ /* 0x000ea8000c1e1b00 */
[----:B------:R-:W2:Y:S01]  /*0490*/  LDG.E.64 R18, desc[UR16][R4.64+0x10] ;  /* 0x0000101004127981 */ /* 0x000ea2000c1e1b00 */
[----:B------:R-:W-:-:S04]  /*04a0*/  IMAD.MOV.U32 R21, RZ, RZ, 0x8 ;  /* 0x00000008ff157424 */ /* 0x000fc800078e00ff */
[----:B------:R-:W-:Y:S01]  /*04b0*/  IMAD.WIDE R20, R8, R21, UR6 ;  /* 0x0000000608147e25 */ /* 0x000fe2000f8e0215 */
[----:B--2---:R-:W-:-:S07]  /*04c0*/  DMUL R18, R18, R10 ;  /* 0x0000000a12127228 */ /* 0x004fce0000000000 */
[----:B------:R2:W-:Y:S04]  /*04d0*/  STG.E.64 desc[UR16][R2.64], R18 ;  /* 0x0000001202007986 */ /* 0x0005e8000c101b10 */
[----:B0-----:R-:W3:Y:S04]  /*04e0*/  LDG.E.64 R14, desc[UR16][R20.64] ;  /* 0x00000010140e7981 */ /* 0x001ee8000c1e1b00 */
[----:B------:R-:W3:Y:S01]  /*04f0*/  LDG.E.64 R12, desc[UR16][R4.64+0x18] ;  /* 0x00001810040c7981 */ /* 0x000ee2000c1e1b00 */
[----:B------:R-:W-:Y:S01]  /*0500*/  MOV R9, 0x8 ;  /* 0x0000000800097802 */ /* 0x000fe20000000f00 */
[----:B---3--:R-:W-:-:S04]  /*0510*/  DMUL R14, R12, R14 ;  /* 0x0000000e0c0e7228 */ /* 0x008fc80000000000 */
[----:B------:R-:W-:-:S03]  /*0520*/  IMAD.WIDE R12, R8, R9, UR8 ;  /* 0x00000008080c7e25 */ /* 0x000fc6000f8e0209 */
[----:B------:R0:W-:Y:S04]  /*0530*/  STG.E.64 desc[UR16][R2.64], R14 ;  /* 0x0000000e02007986 */ /* 0x0001e8000c101b10 */
[----:B------:R-:W1:Y:S04]  /*0540*/  LDG.E.64 R12, desc[UR16][R12.64] ;  /* 0x000000100c0c7981 */ /* 0x000e68000c1e1b00 */
[----:B------:R-:W1:Y:S02]  /*0550*/  LDG.E.64 R10, desc[UR16][R4.64+0x20] ;  /* 0x00002010040a7981 */ /* 0x000e64000c1e1b00 */
[----:B-1----:R-:W-:Y:S01]  /*0560*/  DMUL R16, R10, R12 ;  /* 0x0000000c0a107228 */ /* 0x002fe20000000000 */
[----:B------:R-:W-:-:S06]  /*0570*/  IMAD.WIDE R10, R8, R9, UR10 ;  /* 0x0000000a080a7e25 */ /* 0x000fcc000f8e0209 */
[----:B------:R1:W-:Y:S04]  /*0580*/  STG.E.64 desc[UR16][R2.64], R16 ;  /* 0x0000001002007986 */ /* 0x0003e8000c101b10 */
[----:B------:R-:W3:Y:S04]  /*0590*/  LDG.E.64 R10, desc[UR16][R10.64] ;  /* 0x000000100a0a7981 */ /* 0x000ee8000c1e1b00 */
[----:B--2---:R-:W3:Y:S01]  /*05a0*/  LDG.E.64 R18, desc[UR16][R4.64+0x28] ;  /* 0x0000281004127981 */ /* 0x004ee2000c1e1b00 */
[----:B0-----:R-:W-:Y:S01]  /*05b0*/  IMAD.WIDE R14, R8, R9, UR12 ;  /* 0x0000000c080e7e25 */ /* 0x001fe2000f8e0209 */
[----:B---3--:R-:W-:-:S07]  /*05c0*/  DMUL R18, R18, R10 ;  /* 0x0000000a12127228 */ /* 0x008fce0000000000 */
[----:B------:R1:W-:Y:S04]  /*05d0*/  STG.E.64 desc[UR16][R2.64], R18 ;  /* 0x0000001202007986 */ /* 0x0003e8000c101b10 */
[----:B------:R-:W2:Y:S04]  /*05e0*/  LDG.E.64 R14, desc[UR16][R14.64] ;  /* 0x000000100e0e7981 */ /* 0x000ea8000c1e1b00 */
[----:B------:R-:W2:Y:S02]  /*05f0*/  LDG.E.64 R12, desc[UR16][R4.64+0x30] ;  /* 0x00003010040c7981 */ /* 0x000ea4000c1e1b00 */
[----:B--2---:R-:W-:Y:S01]  /*0600*/  DMUL R20, R12, R14 ;  /* 0x0000000e0c147228 */ /* 0x004fe20000000000 */
[----:B------:R-:W-:-:S06]  /*0610*/  IMAD.WIDE R12, R8, R9, UR14 ;  /* 0x0000000e080c7e25 */ /* 0x000fcc000f8e0209 */
[----:B------:R1:W-:Y:S04]  /*0620*/  STG.E.64 desc[UR16][R2.64], R20 ;  /* 0x0000001402007986 */ /* 0x0003e8000c101b10 */
[----:B------:R-:W2:Y:S04]  /*0630*/  LDG.E.64 R10, desc[UR16][R4.64+0x38] ;  /* 0x00003810040a7981 */ /* 0x000ea8000c1e1b00 */
[----:B------:R-:W2:Y:S01]  /*0640*/  LDG.E.64 R12, desc[UR16][R12.64] ;  /* 0x000000100c0c7981 */ /* 0x000ea2000c1e1b00 */
[----:B------:R-:W-:-:S04]  /*0650*/  UIADD3 UR4, UPT, UPT, UR4, 0x8, URZ ;  /* 0x0000000804047890 */ /* 0x000fc8000fffe0ff */
[----:B------:R-:W-:Y:S01]  /*0660*/  UISETP.NE.AND UP0, UPT, UR4, URZ, UPT ;  /* 0x000000ff0400728c */ /* 0x000fe2000bf05270 */
[----:B------:R-:W-:Y:S02]  /*0670*/  MOV R9, UR18 ;  /* 0x0000001200097c02 */ /* 0x000fe40008000f00 */
[----:B------:R-:W-:Y:S02]  /*0680*/  IADD3 R7, PT, PT, R7, 0x8, RZ ;  /* 0x0000000807077810 */ /* 0x000fe40007ffe0ff */
[----:B------:R-:W-:Y:S01]  /*0690*/  LEA R8, R9, R8, 0x3 ;  /* 0x0000000809087211 */ /* 0x000fe200078e18ff */
[----:B--2---:R-:W-:-:S07]  /*06a0*/  DMUL R10, R10, R12 ;  /* 0x0000000c0a0a7228 */ /* 0x004fce0000000000 */
[----:B------:R1:W-:Y:S01]  /*06b0*/  STG.E.64 desc[UR16][R2.64], R10 ;  /* 0x0000000a02007986 */ /* 0x0003e2000c101b10 */
[----:B------:R-:W-:Y:S05]  /*06c0*/  BRA.U UP0, `(.L_x_1) ;  /* 0xfffffffd00247547 */ /* 0x000fea000b83ffff */
[----:B------:R-:W-:-:S06]  /*06d0*/  ULOP3.LUT UR4, UR18, 0x7ffffff8, URZ, 0xc0, !UPT ;  /* 0x7ffffff812047892 */ /* 0x000fcc000f8ec0ff */
[----:B------:R-:W-:-:S07]  /*06e0*/  IMAD.U32 R7, RZ, RZ, UR4 ;  /* 0x00000004ff077e24 */ /* 0x000fce000f8e00ff */
.L_x_0:
[----:B------:R-:W-:-:S06]  /*06f0*/  ULOP3.LUT UR4, UR18, 0x7, URZ, 0xc0, !UPT ;  /* 0x0000000712047892 */ /* 0x000fcc000f8ec0ff */
[----:B------:R-:W-:-:S13]  /*0700*/  ISETP.NE.AND P0, PT, RZ, UR4, PT ;  /* 0x00000004ff007c0c */ /* 0x000fda000bf05270 */
[----:B------:R-:W-:Y:S05]  /*0710*/  @!P0 EXIT ;  /* 0x000000000000894d */ /* 0x000fea0003800000 */
[----:B------:R-:W-:Y:S02]  /*0720*/  UISETP.GE.U32.AND UP0, UPT, UR4, 0x4, UPT ;  /* 0x000000040400788c */ /* 0x000fe4000bf06070 */
[----:B------:R-:W-:-:S07]  /*0730*/  ULOP3.LUT UR4, UR18, 0x3, URZ, 0xc0, !UPT ;  /* 0x0000000312047892 */ /* 0x000fce000f8ec0ff */
[----:B------:R-:W-:Y:S05]  /*0740*/  BRA.U !UP0, `(.L_x_2) ;  /* 0x0000000108747547 */ /* 0x000fea000b800000 */
[----:B------:R-:W0:Y:S01]  /*0750*/  LDC.64 R4, c[0x0][0x380] ;  /* 0x0000e000ff047b82 */ /* 0x000e220000000a00 */
[----:B------:R-:W-:Y:S01]  /*0760*/  IADD3 R9, PT, PT, R6, R7, RZ ;  /* 0x0000000706097210 */ /* 0x000fe20007ffe0ff */
[----:B------:R-:W-:-:S06]  /*0770*/  IMAD R13, R7, UR18, R0 ;  /* 0x00000012070d7c24 */ /* 0x000fcc000f8e0200 */
[----:B-1----:R-:W1:Y:S01]  /*0780*/  LDC.64 R10, c[0x0][0x388] ;  /* 0x0000e200ff0a7b82 */ /* 0x002e620000000a00 */
[----:B0-----:R-:W-:-:S05]  /*0790*/  IMAD.WIDE R4, R9, 0x8, R4 ;  /* 0x0000000809047825 */ /* 0x001fca00078e0204 */
[----:B------:R-:W2:Y:S01]  /*07a0*/  LDG.E.64 R8, desc[UR16][R4.64] ;  /* 0x0000001004087981 */ /* 0x000ea2000c1e1b00 */
[----:B-1----:R-:W-:-:S05]  /*07b0*/  IMAD.WIDE R10, R13, 0x8, R10 ;  /* 0x000000080d0a7825 */ /* 0x002fca00078e020a */
[----:B------:R-:W2:Y:S01]  /*07c0*/  LDG.E.64 R12, desc[UR16][R10.64] ;  /* 0x000000100a0c7981 */ /* 0x000ea2000c1e1b00 */
[----:B------:R-:W-:-:S05]  /*07d0*/  MOV R15, UR18 ;  /* 0x00000012000f7c02 */ /* 0x000fca0008000f00 */
[----:B------:R-:W-:Y:S01]  /*07e0*/  IMAD.WIDE.U32 R14, R15, 0x8, R10 ;  /* 0x000000080f0e7825 */ /* 0x000fe200078e000a */
[----:B--2---:R-:W-:-:S07]  /*07f0*/  DMUL R8, R8, R12 ;  /* 0x0000000c08087228 */ /* 0x004fce0000000000 */
[----:B------:R0:W-:Y:S04]  /*0800*/  STG.E.64 desc[UR16][R2.64], R8 ;  /* 0x0000000802007986 */ /* 0x0001e8000c101b10 */
[----:B------:R-:W2:Y:S04]  /*0810*/  LDG.E.64 R12, desc[UR16][R4.64+0x8] ;  /* 0x00000810040c7981 */ /* 0x000ea8000c1e1b00 */
[----:B------:R-:W2:Y:S01]  /*0820*/  LDG.E.64 R16, desc[UR16][R14.64] ;  /* 0x000000100e107981 */ /* 0x000ea2000c1e1b00 */
[----:B------:R-:W-:Y:S01]  /*0830*/  MOV R19, UR18 ;  /* 0x0000001200137c02 */ /* 0x000fe20008000f00 */
[----:B--2---:R-:W-:-:S04]  /*0840*/  DMUL R12, R12, R16 ;  /* 0x000000100c0c7228 */ /* 0x004fc80000000000 */
[----:B------:R-:W-:-:S03]  /*0850*/  IMAD.WIDE.U32 R16, R19, 0x8, R14 ;  /* 0x0000000813107825 */ /* 0x000fc600078e000e */
[----:B------:R2:W-:Y:S04]  /*0860*/  STG.E.64 desc[UR16][R2.64], R12 ;  /* 0x0000000c02007986 */ /* 0x0005e8000c101b10 */
[----:B------:R-:W3:Y:S04]  /*0870*/  LDG.E.64 R18, desc[UR16][R16.64] ;  /* 0x0000001010127981 */ /* 0x000ee8000c1e1b00 */
[----:B------:R-:W3:Y:S01]  /*0880*/  LDG.E.64 R10, desc[UR16][R4.64+0x10] ;  /* 0x00001010040a7981 */ /* 0x000ee2000c1e1b00 */
[----:B------:R-:W-:Y:S01]  /*0890*/  MOV R21, UR18 ;  /* 0x0000001200157c02 */ /* 0x000fe20008000f00 */
[----:B---3--:R-:W-:-:S04]  /*08a0*/  DMUL R10, R10, R18 ;  /* 0x000000120a0a7228 */ /* 0x008fc80000000000 */
[----:B------:R-:W-:-:S03]  /*08b0*/  IMAD.WIDE.U32 R18, R21, 0x8, R16 ;  /* 0x0000000815127825 */ /* 0x000fc600078e0010 */
[----:B------:R2:W-:Y:S04]  /*08c0*/  STG.E.64 desc[UR16][R2.64], R10 ;  /* 0x0000000a02007986 */ /* 0x0005e8000c101b10 */
[----:B0-----:R-:W3:Y:S04]  /*08d0*/  LDG.E.64 R8, desc[UR16][R4.64+0x18] ;  /* 0x0000181004087981 */ /* 0x001ee8000c1e1b00 */
[----:B------:R-:W3:Y:S01]  /*08e0*/  LDG.E.64 R18, desc[UR16][R18.64] ;  /* 0x0000001012127981 */ /* 0x000ee2000c1e1b00 */
[----:B------:R-:W-:Y:S01]  /*08f0*/  VIADD R7, R7, 0x4 ;  /* 0x0000000407077836 */ /* 0x000fe20000000000 */
[----:B---3--:R-:W-:-:S07]  /*0900*/  DMUL R8, R8, R18 ;  /* 0x0000001208087228 */ /* 0x008fce0000000000 */
[----:B------:R2:W-:Y:S04]  /*0910*/  STG.E.64 desc[UR16][R2.64], R8 ;  /* 0x0000000802007986 */ /* 0x0005e8000c101b10 */
.L_x_2:
[----:B------:R-:W-:-:S13]  /*0920*/  ISETP.NE.AND P0, PT, RZ, UR4, PT ;  /* 0x00000004ff007c0c */ /* 0x000fda000bf05270 */
[----:B------:R-:W-:Y:S05]  /*0930*/  @!P0 EXIT ;  /* 0x000000000000894d */ /* 0x000fea0003800000 */
[----:B------:R-:W-:-:S09]  /*0940*/  UISETP.NE.AND UP0, UPT, UR4, 0x1, UPT ;  /* 0x000000010400788c */ /* 0x000fd2000bf05270 */
[----:B------:R-:W-:Y:S05]  /*0950*/  BRA.U !UP0, `(.L_x_3) ;  /* 0x0000000108447547 */ /* 0x000fea000b800000 */
[----:B------:R-:W0:Y:S01]  /*0960*/  LDC.64 R4, c[0x0][0x380] ;  /* 0x0000e000ff047b82 */ /* 0x000e220000000a00 */
[----:B--2---:R-:W-:Y:S01]  /*0970*/  IADD3 R13, PT, PT, R6, R7, RZ ;  /* 0x00000007060d7210 */ /* 0x004fe20007ffe0ff */
[----:B------:R-:W-:-:S06]  /*0980*/  IMAD R15, R7, UR18, R0 ;  /* 0x00000012070f7c24 */ /* 0x000fcc000f8e0200 */
[----:B------:R-:W2:Y:S01]  /*0990*/  LDC.64 R8, c[0x0][0x388] ;  /* 0x0000e200ff087b82 */ /* 0x000ea20000000a00 */
[----:B0-----:R-:W-:-:S05]  /*09a0*/  IMAD.WIDE R12, R13, 0x8, R4 ;  /* 0x000000080d0c7825 */ /* 0x001fca00078e0204 */
[----:B------:R-:W3:Y:S01]  /*09b0*/  LDG.E.64 R4, desc[UR16][R12.64] ;  /* 0x000000100c047981 */ /* 0x000ee2000c1e1b00 */
[----:B--2---:R-:W-:-:S05]  /*09c0*/  IMAD.WIDE R14, R15, 0x8, R8 ;  /* 0x000000080f0e7825 */ /* 0x004fca00078e0208 */
[----:B------:R-:W3:Y:S01]  /*09d0*/  LDG.E.64 R8, desc[UR16][R14.64] ;  /* 0x000000100e087981 */ /* 0x000ee2000c1e1b00 */
[----:B-1----:R-:W-:-:S05]  /*09e0*/  MOV R11, UR18 ;  /* 0x00000012000b7c02 */ /* 0x002fca0008000f00 */
[----:B------:R-:W-:Y:S01]  /*09f0*/  IMAD.WIDE.U32 R10, R11, 0x8, R14 ;  /* 0x000000080b0a7825 */ /* 0x000fe200078e000e */
[----:B---3--:R-:W-:-:S07]  /*0a00*/  DMUL R4, R4, R8 ;  /* 0x0000000804047228 */ /* 0x008fce0000000000 */
[----:B------:R0:W-:Y:S04]  /*0a10*/  STG.E.64 desc[UR16][R2.64], R4 ;  /* 0x0000000402007986 */ /* 0x0001e8000c101b10 */
[----:B------:R-:W2:Y:S04]  /*0a20*/  LDG.E.64 R8, desc[UR16][R12.64+0x8] ;  /* 0x000008100c087981 */ /* 0x000ea8000c1e1b00 */
[----:B------:R-:W2:Y:S01]  /*0a30*/  LDG.E.64 R10, desc[UR16][R10.64] ;  /* 0x000000100a0a7981 */ /* 0x000ea2000c1e1b00 */
[----:B------:R-:W-:Y:S01]  /*0a40*/  IADD3 R7, PT, PT, R7, 0x2, RZ ;  /* 0x0000000207077810 */ /* 0x000fe20007ffe0ff */
[----:B--2---:R-:W-:-:S07]  /*0a50*/  DMUL R8, R8, R10 ;  /* 0x0000000a08087228 */ /* 0x004fce0000000000 */
[----:B------:R0:W-:Y:S04]  /*0a60*/  STG.E.64 desc[UR16][R2.64], R8 ;  /* 0x0000000802007986 */ /* 0x0001e8000c101b10 */
.L_x_3:
[----:B------:R-:W-:-:S04]  /*0a70*/  ULOP3.LUT UR4, UR18, 0x1, URZ, 0xc0, !UPT ;  /* 0x0000000112047892 */ /* 0x000fc8000f8ec0ff */
[----:B------:R-:W-:-:S06]  /*0a80*/  UISETP.NE.U32.AND UP0, UPT, UR4, 0x1, UPT ;  /* 0x000000010400788c */ /* 0x000fcc000bf05070 */
[----:B------:R-:W-:-:S13]  /*0a90*/  PLOP3.LUT P0, PT, PT, PT, UP0, 0x80, 0x8 ;  /* 0x000000000008781c */ /* 0x000fda0003f0f008 */
[----:B------:R-:W-:Y:S05]  /*0aa0*/  @P0 EXIT ;  /* 0x000000000000094d */ /* 0x000fea0003800000 */
[----:B0-----:R-:W0:Y:S01]  /*0ab0*/  LDC.64 R4, c[0x0][0x380] ;  /* 0x0000e000ff047b82 */ /* 0x001e220000000a00 */
[----:B-12---:R-:W-:Y:S01]  /*0ac0*/  IADD3 R11, PT, PT, R6, R7, RZ ;  /* 0x00000007060b7210 */ /* 0x006fe20007ffe0ff */
[----:B------:R-:W-:-:S06]  /*0ad0*/  IMAD R7, R7, UR18, R0 ;  /* 0x0000001207077c24 */ /* 0x000fcc000f8e0200 */
[----:B------:R-:W1:Y:S01]  /*0ae0*/  LDC.64 R8, c[0x0][0x388] ;  /* 0x0000e200ff087b82 */ /* 0x000e620000000a00 */
[----:B0-----:R-:W-:-:S06]  /*0af0*/  IMAD.WIDE R4, R11, 0x8, R4 ;  /* 0x000000080b047825 */ /* 0x001fcc00078e0204 */
[----:B------:R-:W2:Y:S01]  /*0b00*/  LDG.E.64 R4, desc[UR16][R4.64] ;  /* 0x0000001004047981 */ /* 0x000ea2000c1e1b00 */
[----:B-1----:R-:W-:-:S06]  /*0b10*/  IMAD.WIDE R6, R7, 0x8, R8 ;  /* 0x0000000807067825 */ /* 0x002fcc00078e0208 */
[----:B------:R-:W2:Y:S02]  /*0b20*/  LDG.E.64 R6, desc[UR16][R6.64] ;  /* 0x0000001006067981 */ /* 0x000ea4000c1e1b00 */
[----:B--2---:R-:W-:-:S07]  /*0b30*/  DMUL R8, R4, R6 ;  /* 0x0000000604087228 */ /* 0x004fce0000000000 */
[----:B------:R-:W-:Y:S01]  /*0b40*/  STG.E.64 desc[UR16][R2.64], R8 ;  /* 0x0000000802007986 */ /* 0x000fe2000c101b10 */
[----:B------:R-:W-:Y:S05]  /*0b50*/  EXIT ;  /* 0x000000000000794d */ /* 0x000fea0003800000 */
.L_x_4:
[----:B------:R-:W-:-:S00]  /*0b60*/  BRA `(.L_x_4) ;  /* 0xfffffffc00fc7947 */ /* 0x000fc0000383ffff */
[----:B------:R-:W-:-:S00]  /*0b70*/  NOP ;  /* 0x0000000000007918 */ /* 0x000fc00000000000 */
        /* <DEDUP_REMOVED lines=8> */
.L_x_5:


//--------------------- .nv.shared.reserved.0     --------------------------
	.section	.nv.shared.reserved.0,"aw",@nobits
	.weak		__nv_reservedSMEM_offset_0_alias
	.size		__nv_reservedSMEM_offset_0_alias, 0, 64
	.other		__nv_reservedSMEM_offset_0_alias,@"STO_CUDA_RESERVED_SHARED STV_DEFAULT"
__nv_reservedSMEM_offset_0_alias:
	.zero		0
	.zero		64


//--------------------- .nv.constant0._Z6kernelPdS_S_i --------------------------
	.section	.nv.constant0._Z6kernelPdS_S_i,"a",@progbits
	.sectionflags	@""
	.align	4
.nv.constant0._Z6kernelPdS_S_i:
	.zero		924


//--------------------- SYMBOLS --------------------------

	.type		.nv.reservedSmem.offset0,@object
	.size		.nv.reservedSmem.offset0,0x4
